	.headerflags	@"EF_CUDA_TEXMODE_UNIFIED EF_CUDA_64BIT_ADDRESS EF_CUDA_ACCELERATORS EF_CUDA_SM90 EF_CUDA_VIRTUAL_SM(EF_CUDA_SM90)"
	.elftype	@"ET_EXEC"


//--------------------- .nv.info                  --------------------------
	.section	.nv.info,"",@"SHT_CUDA_INFO"
	.align	4


	//----- nvinfo : EIATTR_REGCOUNT
	.align		4
        /*0000*/ 	.byte	0x04, 0x2f
        /*0002*/ 	.short	(.L_1 - .L_0)
	.align		4
.L_0:
        /*0004*/ 	.word	index@(triton_poi_fused__weight_norm_interface_6)
        /*0008*/ 	.word	0x0000000e


	//----- nvinfo : EIATTR_MIN_STACK_SIZE
	.align		4
.L_1:
        /*000c*/ 	.byte	0x04, 0x12
        /*000e*/ 	.short	(.L_3 - .L_2)
	.align		4
.L_2:
        /*0010*/ 	.word	index@(triton_poi_fused__weight_norm_interface_6)
        /*0014*/ 	.word	0x00000000


	//----- nvinfo : EIATTR_FRAME_SIZE
	.align		4
.L_3:
        /*0018*/ 	.byte	0x04, 0x11
        /*001a*/ 	.short	(.L_5 - .L_4)
	.align		4
.L_4:
        /*001c*/ 	.word	index@(triton_poi_fused__weight_norm_interface_6)
        /*0020*/ 	.word	0x00000000


	//----- nvinfo : EIATTR_MIN_STACK_SIZE
	.align		4
.L_5:
        /*0024*/ 	.byte	0x04, 0x12
        /*0026*/ 	.short	(.L_7 - .L_6)
	.align		4
.L_6:
        /*0028*/ 	.word	index@(triton_poi_fused__weight_norm_interface_6)
        /*002c*/ 	.word	0x00000000
.L_7:


//--------------------- .nv.info.triton_poi_fused__weight_norm_interface_6 --------------------------
	.section	.nv.info.triton_poi_fused__weight_norm_interface_6,"",@"SHT_CUDA_INFO"
	.sectionflags	@""
	.align	4


	//----- nvinfo : EIATTR_CUDA_API_VERSION
	.align		4
        /*0000*/ 	.byte	0x04, 0x37
        /*0002*/ 	.short	(.L_9 - .L_8)
.L_8:
        /*0004*/ 	.word	0x0000007c


	//----- nvinfo : EIATTR_KPARAM_INFO
	.align		4
.L_9:
        /*0008*/ 	.byte	0x04, 0x17
        /*000a*/ 	.short	(.L_11 - .L_10)
.L_10:
        /*000c*/ 	.word	0x00000000
        /*0010*/ 	.short	0x0004
        /*0012*/ 	.short	0x0020
        /*0014*/ 	.byte	0x00, 0xf0, 0x11, 0x00


	//----- nvinfo : EIATTR_KPARAM_INFO
	.align		4
.L_11:
        /*0018*/ 	.byte	0x04, 0x17
        /*001a*/ 	.short	(.L_13 - .L_12)
.L_12:
        /*001c*/ 	.word	0x00000000
        /*0020*/ 	.short	0x0003
        /*0022*/ 	.short	0x0018
        /*0024*/ 	.byte	0x00, 0xf4, 0x21, 0x00


	//----- nvinfo : EIATTR_KPARAM_INFO
	.align		4
.L_13:
        /*0028*/ 	.byte	0x04, 0x17
        /*002a*/ 	.short	(.L_15 - .L_14)
.L_14:
        /*002c*/ 	.word	0x00000000
        /*0030*/ 	.short	0x0002
        /*0032*/ 	.short	0x0010
        /*0034*/ 	.byte	0x00, 0xf4, 0x21, 0x00


	//----- nvinfo : EIATTR_KPARAM_INFO
	.align		4
.L_15:
        /*0038*/ 	.byte	0x04, 0x17
        /*003a*/ 	.short	(.L_17 - .L_16)
.L_16:
        /*003c*/ 	.word	0x00000000
        /*0040*/ 	.short	0x0001
        /*0042*/ 	.short	0x0008
        /*0044*/ 	.byte	0x00, 0xf4, 0x21, 0x00


	//----- nvinfo : EIATTR_KPARAM_INFO
	.align		4
.L_17:
        /*0048*/ 	.byte	0x04, 0x17
        /*004a*/ 	.short	(.L_19 - .L_18)
.L_18:
        /*004c*/ 	.word	0x00000000
        /*0050*/ 	.short	0x0000
        /*0052*/ 	.short	0x0000
        /*0054*/ 	.byte	0x00, 0xf4, 0x21, 0x00


	//----- nvinfo : EIATTR_SPARSE_MMA_MASK
	.align		4
.L_19:
        /*0058*/ 	.byte	0x03, 0x50
        /*005a*/ 	.short	0x0000


	//----- nvinfo : EIATTR_MAXREG_COUNT
	.align		4
        /*005c*/ 	.byte	0x03, 0x1b
        /*005e*/ 	.short	0x00ff


	//----- nvinfo : EIATTR_EXIT_INSTR_OFFSETS
	.align		4
        /*0060*/ 	.byte	0x04, 0x1c
        /*0062*/ 	.short	(.L_21 - .L_20)


	//   ....[0]....
.L_20:
        /*0064*/ 	.word	0x00000240


	//   ....[1]....
        /*0068*/ 	.word	0x00000260


	//----- nvinfo : EIATTR_REQNTID
	.align		4
.L_21:
        /*006c*/ 	.byte	0x04, 0x10
        /*006e*/ 	.short	(.L_23 - .L_22)
.L_22:
        /*0070*/ 	.word	0x00000020
        /*0074*/ 	.word	0x00000001
        /*0078*/ 	.word	0x00000001


	//----- nvinfo : EIATTR_CBANK_PARAM_SIZE
	.align		4
.L_23:
        /*007c*/ 	.byte	0x03, 0x19
        /*007e*/ 	.short	0x0024


	//----- nvinfo : EIATTR_PARAM_CBANK
	.align		4
        /*0080*/ 	.byte	0x04, 0x0a
        /*0082*/ 	.short	(.L_25 - .L_24)
	.align		4
.L_24:
        /*0084*/ 	.word	index@(.nv.constant0.triton_poi_fused__weight_norm_interface_6)
        /*0088*/ 	.short	0x0210
        /*008a*/ 	.short	0x0024


	//----- nvinfo : EIATTR_SW_WAR
	.align		4
.L_25:
        /*008c*/ 	.byte	0x04, 0x36
        /*008e*/ 	.short	(.L_27 - .L_26)
.L_26:
        /*0090*/ 	.word	0x00000008
.L_27:


//--------------------- .nv.callgraph             --------------------------
	.section	.nv.callgraph,"",@"SHT_CUDA_CALLGRAPH"
	.align	4
	.sectionentsize	8
	.align		4
        /*0000*/ 	.word	0x00000000
	.align		4
        /*0004*/ 	.word	0xffffffff
	.align		4
        /*0008*/ 	.word	0x00000000
	.align		4
        /*000c*/ 	.word	0xfffffffe
	.align		4
        /*0010*/ 	.word	0x00000000
	.align		4
        /*0014*/ 	.word	0xfffffffd
	.align		4
        /*0018*/ 	.word	0x00000000
	.align		4
        /*001c*/ 	.word	0xfffffffc


//--------------------- .text.triton_poi_fused__weight_norm_interface_6 --------------------------
	.section	.text.triton_poi_fused__weight_norm_interface_6,"ax",@progbits
	.align	128
        .global         triton_poi_fused__weight_norm_interface_6
        .type           triton_poi_fused__weight_norm_interface_6,@function
        .size           triton_poi_fused__weight_norm_interface_6,(.L_x_1 - triton_poi_fused__weight_norm_interface_6)
        .other          triton_poi_fused__weight_norm_interface_6,@"STO_CUDA_ENTRY STV_DEFAULT"
triton_poi_fused__weight_norm_interface_6:
.text.triton_poi_fused__weight_norm_interface_6:
[----:B------:R-:W0:Y:S02]  /*0000*/  LDC R1, c[0x0][0x28] ;  /* 0x00000a00ff017b82 */ /* 0x000e240000000800 */
[----:B------:R-:W1:Y:S01]  /*0010*/  S2R R10, SR_TID.X ;  /* 0x00000000000a7919 */ /* 0x000e620000002100 */
[----:B------:R-:W2:Y:S01]  /*0020*/  LDC.64 R6, c[0x0][0x220] ;  /* 0x00008800ff067b82 */ /* 0x000ea20000000a00 */
[----:B------:R-:W-:Y:S01]  /*0030*/  IMAD.MOV.U32 R8, RZ, RZ, RZ ;  /* 0x000000ffff087224 */ /* 0x000fe200078e00ff */
[----:B------:R-:W-:Y:S01]  /*0040*/  ULDC.64 UR4, c[0x0][0x208] ;  /* 0x0000820000047ab9 */ /* 0x000fe20000000a00 */
[----:B------:R-:W3:Y:S05]  /*0050*/  S2R R9, SR_CTAID.X ;  /* 0x0000000000097919 */ /* 0x000eea0000002500 */
[----:B------:R-:W4:Y:S01]  /*0060*/  LDC.64 R4, c[0x0][0x218] ;  /* 0x00008600ff047b82 */ /* 0x000f220000000a00 */
[----:B-1----:R-:W-:-:S02]  /*0070*/  LOP3.LUT R0, R10, 0x3, RZ, 0xc0, !PT ;  /* 0x000000030a007812 */ /* 0x002fc400078ec0ff */
[----:B---3--:R-:W-:Y:S02]  /*0080*/  SHF.R.U32.HI R2, RZ, 0x1d, R9 ;  /* 0x0000001dff027819 */ /* 0x008fe40000011609 */
[----:B------:R-:W-:Y:S02]  /*0090*/  LEA R9, R9, R0, 0x2 ;  /* 0x0000000009097211 */ /* 0x000fe400078e10ff */
[----:B------:R-:W-:Y:S02]  /*00a0*/  SGXT.U32 R0, R2, 0x1 ;  /* 0x000000010200781a */ /* 0x000fe40000000000 */
[----:B------:R-:W-:Y:S01]  /*00b0*/  ISETP.GE.AND P0, PT, R9, 0x4, PT ;  /* 0x000000040900780c */ /* 0x000fe20003f06270 */
[----:B------:R-:W1:Y:S01]  /*00c0*/  LDC.64 R2, c[0x0][0x210] ;  /* 0x00008400ff027b82 */ /* 0x000e620000000a00 */
[----:B------:R-:W-:-:S04]  /*00d0*/  IADD3 R0, R9, R0, RZ ;  /* 0x0000000009007210 */ /* 0x000fc80007ffe0ff */
[----:B------:R-:W-:-:S05]  /*00e0*/  SHF.R.S32.HI R11, RZ, 0x1, R0 ;  /* 0x00000001ff0b7819 */ /* 0x000fca0000011400 */
[----:B--2---:R-:W-:-:S05]  /*00f0*/  IMAD.WIDE R6, R11, 0x4, R6 ;  /* 0x000000040b067825 */ /* 0x004fca00078e0206 */
[----:B------:R2:W3:Y:S01]  /*0100*/  @!P0 LDG.E.EL R8, desc[UR4][R6.64] ;  /* 0x0000000406088981 */ /* 0x0004e2000c2e1900 */
[----:B----4-:R-:W-:Y:S01]  /*0110*/  IMAD.WIDE R4, R11, 0x4, R4 ;  /* 0x000000040b047825 */ /* 0x010fe200078e0204 */
[----:B------:R-:W-:-:S03]  /*0120*/  HFMA2.MMA R11, -RZ, RZ, 0, 0 ;  /* 0x00000000ff0b7435 */ /* 0x000fc600000001ff */
[----:B------:R-:W-:Y:S02]  /*0130*/  IMAD.MOV.U32 R0, RZ, RZ, RZ ;  /* 0x000000ffff007224 */ /* 0x000fe400078e00ff */
[----:B-1----:R-:W-:Y:S01]  /*0140*/  IMAD.WIDE R2, R9, 0x4, R2 ;  /* 0x0000000409027825 */ /* 0x002fe200078e0202 */
[----:B--2---:R-:W1:Y:S04]  /*0150*/  LDC.64 R6, c[0x0][0x228] ;  /* 0x00008a00ff067b82 */ /* 0x004e680000000a00 */
[----:B------:R-:W2:Y:S04]  /*0160*/  @!P0 LDG.E.EL R11, desc[UR4][R4.64] ;  /* 0x00000004040b8981 */ /* 0x000ea8000c2e1900 */
[----:B------:R1:W4:Y:S01]  /*0170*/  @!P0 LDG.E R0, desc[UR4][R2.64] ;  /* 0x0000000402008981 */ /* 0x000322000c1e1900 */
[----:B------:R-:W-:-:S04]  /*0180*/  LOP3.LUT P0, RZ, R10, 0x1c, RZ, 0xc0, !PT ;  /* 0x0000001c0aff7812 */ /* 0x000fc8000780c0ff */
[C---:B------:R-:W-:Y:S01]  /*0190*/  ISETP.LT.AND P0, PT, R9.reuse, 0x4, !P0 ;  /* 0x000000040900780c */ /* 0x040fe20004701270 */
[----:B-1----:R-:W-:Y:S01]  /*01a0*/  IMAD.WIDE R2, R9, 0x4, R6 ;  /* 0x0000000409027825 */ /* 0x002fe200078e0206 */
[C---:B---3--:R-:W-:Y:S02]  /*01b0*/  FSETP.GT.AND P2, PT, |R8|.reuse, 8.50705917302346158658e+37, PT ;  /* 0x7e8000000800780b */ /* 0x048fe40003f44200 */
[----:B------:R-:W-:-:S11]  /*01c0*/  FSETP.GEU.AND P1, PT, |R8|, 1.175494350822287508e-38, PT ;  /* 0x008000000800780b */ /* 0x000fd60003f2e200 */
[----:B------:R-:W-:Y:S01]  /*01d0*/  @P2 FMUL R8, R8, 0.25 ;  /* 0x3e80000008082820 */ /* 0x000fe20000400000 */
[----:B--2---:R-:W-:-:S03]  /*01e0*/  @P2 FMUL R11, R11, 0.25 ;  /* 0x3e8000000b0b2820 */ /* 0x004fc60000400000 */
[----:B------:R-:W-:Y:S01]  /*01f0*/  @!P1 FMUL R8, R8, 16777216 ;  /* 0x4b80000008089820 */ /* 0x000fe20000400000 */
[----:B------:R-:W-:-:S05]  /*0200*/  @!P1 FMUL R11, R11, 16777216 ;  /* 0x4b8000000b0b9820 */ /* 0x000fca0000400000 */
[----:B------:R-:W1:Y:S02]  /*0210*/  MUFU.RCP R8, R8 ;  /* 0x0000000800087308 */ /* 0x000e640000001000 */
[----:B-1----:R-:W-:-:S04]  /*0220*/  FMUL R5, R8, R11 ;  /* 0x0000000b08057220 */ /* 0x002fc80000400000 */
[----:B----4-:R-:W-:Y:S01]  /*0230*/  FMUL R5, R5, R0 ;  /* 0x0000000005057220 */ /* 0x010fe20000400000 */
[----:B------:R-:W-:Y:S06]  /*0240*/  @!P0 EXIT ;  /* 0x000000000000894d */ /* 0x000fec0003800000 */
[----:B------:R-:W-:Y:S01]  /*0250*/  STG.E desc[UR4][R2.64], R5 ;  /* 0x0000000502007986 */ /* 0x000fe2000c101904 */
[----:B------:R-:W-:Y:S05]  /*0260*/  EXIT ;  /* 0x000000000000794d */ /* 0x000fea0003800000 */
.L_x_0:
[----:B------:R-:W-:-:S00]  /*0270*/  BRA `(.L_x_0) ;  /* 0xfffffffc00fc7947 */ /* 0x000fc0000383ffff */
[----:B------:R-:W-:-:S00]  /*0280*/  NOP ;  /* 0x0000000000007918 */ /* 0x000fc00000000000 */
[----:B------:R-:W-:-:S00]  /*0290*/  NOP ;  /* 0x0000000000007918 */ /* 0x000fc00000000000 */
[----:B------:R-:W-:-:S00]  /*02a0*/  NOP ;  /* 0x0000000000007918 */ /* 0x000fc00000000000 */
[----:B------:R-:W-:-:S00]  /*02b0*/  NOP ;  /* 0x0000000000007918 */ /* 0x000fc00000000000 */
[----:B------:R-:W-:-:S00]  /*02c0*/  NOP ;  /* 0x0000000000007918 */ /* 0x000fc00000000000 */
[----:B------:R-:W-:-:S00]  /*02d0*/  NOP ;  /* 0x0000000000007918 */ /* 0x000fc00000000000 */
[----:B------:R-:W-:-:S00]  /*02e0*/  NOP ;  /* 0x0000000000007918 */ /* 0x000fc00000000000 */
[----:B------:R-:W-:-:S00]  /*02f0*/  NOP ;  /* 0x0000000000007918 */ /* 0x000fc00000000000 */
.L_x_1:


//--------------------- .nv.constant0.triton_poi_fused__weight_norm_interface_6 --------------------------
	.section	.nv.constant0.triton_poi_fused__weight_norm_interface_6,"a",@progbits
	.sectionflags	@""
	.align	4
.nv.constant0.triton_poi_fused__weight_norm_interface_6:
	.zero		564
